	.headerflags	@"EF_CUDA_TEXMODE_UNIFIED EF_CUDA_64BIT_ADDRESS EF_CUDA_ACCELERATORS EF_CUDA_SM90 EF_CUDA_VIRTUAL_SM(EF_CUDA_SM90)"
	.elftype	@"ET_EXEC"


//--------------------- .nv.info                  --------------------------
	.section	.nv.info,"",@"SHT_CUDA_INFO"
	.align	4


	//----- nvinfo : EIATTR_REGCOUNT
	.align		4
        /*0000*/ 	.byte	0x04, 0x2f
        /*0002*/ 	.short	(.L_1 - .L_0)
	.align		4
.L_0:
        /*0004*/ 	.word	index@(triton_per_fused_mean_25)
        /*0008*/ 	.word	0x00000017


	//----- nvinfo : EIATTR_MIN_STACK_SIZE
	.align		4
.L_1:
        /*000c*/ 	.byte	0x04, 0x12
        /*000e*/ 	.short	(.L_3 - .L_2)
	.align		4
.L_2:
        /*0010*/ 	.word	index@(triton_per_fused_mean_25)
        /*0014*/ 	.word	0x00000000


	//----- nvinfo : EIATTR_FRAME_SIZE
	.align		4
.L_3:
        /*0018*/ 	.byte	0x04, 0x11
        /*001a*/ 	.short	(.L_5 - .L_4)
	.align		4
.L_4:
        /*001c*/ 	.word	index@(triton_per_fused_mean_25)
        /*0020*/ 	.word	0x00000000


	//----- nvinfo : EIATTR_MIN_STACK_SIZE
	.align		4
.L_5:
        /*0024*/ 	.byte	0x04, 0x12
        /*0026*/ 	.short	(.L_7 - .L_6)
	.align		4
.L_6:
        /*0028*/ 	.word	index@(triton_per_fused_mean_25)
        /*002c*/ 	.word	0x00000000
.L_7:


//--------------------- .nv.info.triton_per_fused_mean_25 --------------------------
	.section	.nv.info.triton_per_fused_mean_25,"",@"SHT_CUDA_INFO"
	.sectionflags	@""
	.align	4


	//----- nvinfo : EIATTR_CUDA_API_VERSION
	.align		4
        /*0000*/ 	.byte	0x04, 0x37
        /*0002*/ 	.short	(.L_9 - .L_8)
.L_8:
        /*0004*/ 	.word	0x0000007c


	//----- nvinfo : EIATTR_KPARAM_INFO
	.align		4
.L_9:
        /*0008*/ 	.byte	0x04, 0x17
        /*000a*/ 	.short	(.L_11 - .L_10)
.L_10:
        /*000c*/ 	.word	0x00000000
        /*0010*/ 	.short	0x0003
        /*0012*/ 	.short	0x0014
        /*0014*/ 	.byte	0x00, 0xf0, 0x11, 0x00


	//----- nvinfo : EIATTR_KPARAM_INFO
	.align		4
.L_11:
        /*0018*/ 	.byte	0x04, 0x17
        /*001a*/ 	.short	(.L_13 - .L_12)
.L_12:
        /*001c*/ 	.word	0x00000000
        /*0020*/ 	.short	0x0002
        /*0022*/ 	.short	0x0010
        /*0024*/ 	.byte	0x00, 0xf0, 0x11, 0x00


	//----- nvinfo : EIATTR_KPARAM_INFO
	.align		4
.L_13:
        /*0028*/ 	.byte	0x04, 0x17
        /*002a*/ 	.short	(.L_15 - .L_14)
.L_14:
        /*002c*/ 	.word	0x00000000
        /*0030*/ 	.short	0x0001
        /*0032*/ 	.short	0x0008
        /*0034*/ 	.byte	0x00, 0xf4, 0x21, 0x00


	//----- nvinfo : EIATTR_KPARAM_INFO
	.align		4
.L_15:
        /*0038*/ 	.byte	0x04, 0x17
        /*003a*/ 	.short	(.L_17 - .L_16)
.L_16:
        /*003c*/ 	.word	0x00000000
        /*0040*/ 	.short	0x0000
        /*0042*/ 	.short	0x0000
        /*0044*/ 	.byte	0x00, 0xf4, 0x21, 0x00


	//----- nvinfo : EIATTR_SPARSE_MMA_MASK
	.align		4
.L_17:
        /*0048*/ 	.byte	0x03, 0x50
        /*004a*/ 	.short	0x0000


	//----- nvinfo : EIATTR_MAXREG_COUNT
	.align		4
        /*004c*/ 	.byte	0x03, 0x1b
        /*004e*/ 	.short	0x00ff


	//----- nvinfo : EIATTR_COOP_GROUP_MASK_REGIDS
	.align		4
        /*0050*/ 	.byte	0x04, 0x29
        /*0052*/ 	.short	(.L_19 - .L_18)


	//   ....[0]....
.L_18:
        /*0054*/ 	.word	0xffffffff


	//   ....[1]....
        /*0058*/ 	.word	0xffffffff


	//   ....[2]....
        /*005c*/ 	.word	0xffffffff


	//   ....[3]....
        /*0060*/ 	.word	0xffffffff


	//   ....[4]....
        /*0064*/ 	.word	0xffffffff


	//   ....[5]....
        /*0068*/ 	.word	0xffffffff


	//   ....[6]....
        /*006c*/ 	.word	0xffffffff


	//   ....[7]....
        /*0070*/ 	.word	0xffffffff


	//   ....[8]....
        /*0074*/ 	.word	0xffffffff


	//   ....[9]....
        /*0078*/ 	.word	0xffffffff


	//   ....[10]....
        /*007c*/ 	.word	0xffffffff


	//----- nvinfo : EIATTR_COOP_GROUP_INSTR_OFFSETS
	.align		4
.L_19:
        /*0080*/ 	.byte	0x04, 0x28
        /*0082*/ 	.short	(.L_21 - .L_20)


	//   ....[0]....
.L_20:
        /*0084*/ 	.word	0x000002f0


	//   ....[1]....
        /*0088*/ 	.word	0x00000300


	//   ....[2]....
        /*008c*/ 	.word	0x00000310


	//   ....[3]....
        /*0090*/ 	.word	0x00000320


	//   ....[4]....
        /*0094*/ 	.word	0x00000370


	//   ....[5]....
        /*0098*/ 	.word	0x00000380


	//   ....[6]....
        /*009c*/ 	.word	0x00000390


	//   ....[7]....
        /*00a0*/ 	.word	0x000003a0


	//   ....[8]....
        /*00a4*/ 	.word	0x000004c0


	//   ....[9]....
        /*00a8*/ 	.word	0x000004e0


	//   ....[10]....
        /*00ac*/ 	.word	0x00000510


	//----- nvinfo : EIATTR_EXIT_INSTR_OFFSETS
	.align		4
.L_21:
        /*00b0*/ 	.byte	0x04, 0x1c
        /*00b2*/ 	.short	(.L_23 - .L_22)


	//   ....[0]....
.L_22:
        /*00b4*/ 	.word	0x00000670


	//   ....[1]....
        /*00b8*/ 	.word	0x000006a0


	//----- nvinfo : EIATTR_REQNTID
	.align		4
.L_23:
        /*00bc*/ 	.byte	0x04, 0x10
        /*00be*/ 	.short	(.L_25 - .L_24)
.L_24:
        /*00c0*/ 	.word	0x00000100
        /*00c4*/ 	.word	0x00000001
        /*00c8*/ 	.word	0x00000001


	//----- nvinfo : EIATTR_CBANK_PARAM_SIZE
	.align		4
.L_25:
        /*00cc*/ 	.byte	0x03, 0x19
        /*00ce*/ 	.short	0x0018


	//----- nvinfo : EIATTR_PARAM_CBANK
	.align		4
        /*00d0*/ 	.byte	0x04, 0x0a
        /*00d2*/ 	.short	(.L_27 - .L_26)
	.align		4
.L_26:
        /*00d4*/ 	.word	index@(.nv.constant0.triton_per_fused_mean_25)
        /*00d8*/ 	.short	0x0210
        /*00da*/ 	.short	0x0018


	//----- nvinfo : EIATTR_SW_WAR
	.align		4
.L_27:
        /*00dc*/ 	.byte	0x04, 0x36
        /*00de*/ 	.short	(.L_29 - .L_28)
.L_28:
        /*00e0*/ 	.word	0x00000008
.L_29:


//--------------------- .nv.callgraph             --------------------------
	.section	.nv.callgraph,"",@"SHT_CUDA_CALLGRAPH"
	.align	4
	.sectionentsize	8
	.align		4
        /*0000*/ 	.word	0x00000000
	.align		4
        /*0004*/ 	.word	0xffffffff
	.align		4
        /*0008*/ 	.word	0x00000000
	.align		4
        /*000c*/ 	.word	0xfffffffe
	.align		4
        /*0010*/ 	.word	0x00000000
	.align		4
        /*0014*/ 	.word	0xfffffffd
	.align		4
        /*0018*/ 	.word	0x00000000
	.align		4
        /*001c*/ 	.word	0xfffffffc


//--------------------- .text.triton_per_fused_mean_25 --------------------------
	.section	.text.triton_per_fused_mean_25,"ax",@progbits
	.sectionflags	@"SHF_BARRIERS=1"
	.align	128
        .global         triton_per_fused_mean_25
        .type           triton_per_fused_mean_25,@function
        .size           triton_per_fused_mean_25,(.L_x_1 - triton_per_fused_mean_25)
        .other          triton_per_fused_mean_25,@"STO_CUDA_ENTRY STV_DEFAULT"
triton_per_fused_mean_25:
.text.triton_per_fused_mean_25:
[----:B------:R-:W0:Y:S02]  /*0000*/  LDC R1, c[0x0][0x28] ;  /* 0x00000a00ff017b82 */ /* 0x000e240000000800 */
[----:B------:R-:W1:Y:S01]  /*0010*/  S2R R0, SR_CTAID.X ;  /* 0x0000000000007919 */ /* 0x000e620000002500 */
[----:B------:R-:W2:Y:S01]  /*0020*/  LDC.64 R4, c[0x0][0x218] ;  /* 0x00008600ff047b82 */ /* 0x000ea20000000a00 */
[----:B------:R-:W-:Y:S01]  /*0030*/  CS2R R10, SRZ ;  /* 0x00000000000a7805 */ /* 0x000fe2000001ff00 */
[----:B------:R-:W-:Y:S01]  /*0040*/  ULDC.64 UR6, c[0x0][0x208] ;  /* 0x0000820000067ab9 */ /* 0x000fe20000000a00 */
[----:B------:R-:W3:Y:S01]  /*0050*/  S2R R3, SR_TID.X ;  /* 0x0000000000037919 */ /* 0x000ee20000002100 */
[----:B-1----:R-:W-:Y:S02]  /*0060*/  IMAD.SHL.U32 R0, R0, 0x20, RZ ;  /* 0x0000002000007824 */ /* 0x002fe400078e00ff */
[C---:B---3--:R-:W-:Y:S02]  /*0070*/  IMAD.SHL.U32 R13, R3.reuse, 0x4, RZ ;  /* 0x00000004030d7824 */ /* 0x048fe400078e00ff */
[----:B------:R-:W-:-:S03]  /*0080*/  IMAD.SHL.U32 R8, R3, 0x10, RZ ;  /* 0x0000001003087824 */ /* 0x000fc600078e00ff */
[----:B------:R-:W-:Y:S02]  /*0090*/  LOP3.LUT R6, R0, 0x1c, R13, 0xf8, !PT ;  /* 0x0000001c00067812 */ /* 0x000fe400078ef80d */
[----:B------:R-:W-:Y:S02]  /*00a0*/  LOP3.LUT R8, R8, 0xf80, RZ, 0xc0, !PT ;  /* 0x00000f8008087812 */ /* 0x000fe400078ec0ff */
[----:B------:R-:W-:Y:S02]  /*00b0*/  SHF.R.S32.HI R7, RZ, 0x1f, R6 ;  /* 0x0000001fff077819 */ /* 0x000fe40000011406 */
[----:B------:R-:W-:Y:S02]  /*00c0*/  ISETP.GE.AND P0, PT, R6, 0x200, PT ;  /* 0x000002000600780c */ /* 0x000fe40003f06270 */
[----:B------:R-:W-:-:S05]  /*00d0*/  LEA.HI R7, R7, R6, RZ, 0x7 ;  /* 0x0000000607077211 */ /* 0x000fca00078f38ff */
[C---:B------:R-:W-:Y:S01]  /*00e0*/  IMAD.SHL.U32 R9, R7.reuse, 0x40, RZ ;  /* 0x0000004007097824 */ /* 0x040fe200078e00ff */
[----:B------:R-:W-:-:S04]  /*00f0*/  LOP3.LUT R7, R7, 0xffffff80, RZ, 0xc0, !PT ;  /* 0xffffff8007077812 */ /* 0x000fc800078ec0ff */
[----:B------:R-:W-:-:S04]  /*0100*/  LOP3.LUT R9, R9, 0xffffe000, RZ, 0xc0, !PT ;  /* 0xffffe00009097812 */ /* 0x000fc800078ec0ff */
[----:B------:R-:W-:-:S05]  /*0110*/  IADD3 R7, R9, R6, -R7 ;  /* 0x0000000609077210 */ /* 0x000fca0007ffe807 */
[----:B------:R-:W-:Y:S01]  /*0120*/  IMAD.IADD R7, R8, 0x1, R7 ;  /* 0x0000000108077824 */ /* 0x000fe200078e0207 */
[----:B------:R-:W-:-:S03]  /*0130*/  CS2R R8, SRZ ;  /* 0x0000000000087805 */ /* 0x000fc6000001ff00 */
[C---:B------:R-:W-:Y:S02]  /*0140*/  VIADD R17, R7.reuse, 0x1000 ;  /* 0x0000100007117836 */ /* 0x040fe40000000000 */
[----:B--2---:R-:W-:Y:S01]  /*0150*/  IMAD.WIDE R14, R7, 0x4, R4 ;  /* 0x00000004070e7825 */ /* 0x004fe200078e0204 */
[----:B------:R-:W-:-:S03]  /*0160*/  CS2R R6, SRZ ;  /* 0x0000000000067805 */ /* 0x000fc6000001ff00 */
[----:B------:R-:W-:Y:S01]  /*0170*/  IMAD.WIDE R16, R17, 0x4, R4 ;  /* 0x0000000411107825 */ /* 0x000fe200078e0204 */
[----:B------:R-:W-:-:S04]  /*0180*/  CS2R R4, SRZ ;  /* 0x0000000000047805 */ /* 0x000fc8000001ff00 */
[----:B------:R-:W2:Y:S04]  /*0190*/  @!P0 LDG.E.128 R8, desc[UR6][R16.64] ;  /* 0x0000000610088981 */ /* 0x000ea8000c1e1d00 */
[----:B------:R-:W3:Y:S01]  /*01a0*/  @!P0 LDG.E.128 R4, desc[UR6][R14.64] ;  /* 0x000000060e048981 */ /* 0x000ee2000c1e1d00 */
[----:B------:R-:W1:Y:S01]  /*01b0*/  S2UR UR5, SR_CgaCtaId ;  /* 0x00000000000579c3 */ /* 0x000e620000008800 */
[----:B------:R-:W-:Y:S01]  /*01c0*/  UMOV UR4, 0x400 ;  /* 0x0000040000047882 */ /* 0x000fe20000000000 */
[----:B------:R-:W-:Y:S01]  /*01d0*/  ISETP.GE.AND P1, PT, R3, 0x100, PT ;  /* 0x000001000300780c */ /* 0x000fe20003f26270 */
[----:B-1----:R-:W-:Y:S01]  /*01e0*/  UPRMT UR4, UR5, 0x654, UR4 ;  /* 0x0000065405047896 */ /* 0x002fe20008000004 */
[----:B--2---:R-:W-:Y:S02]  /*01f0*/  SEL R8, R8, RZ, !P0 ;  /* 0x000000ff08087207 */ /* 0x004fe40004000000 */
[----:B---3--:R-:W-:-:S02]  /*0200*/  SEL R19, R4, RZ, !P0 ;  /* 0x000000ff04137207 */ /* 0x008fc40004000000 */
[----:B------:R-:W-:Y:S02]  /*0210*/  SEL R4, R5, RZ, !P0 ;  /* 0x000000ff05047207 */ /* 0x000fe40004000000 */
[----:B------:R-:W-:Y:S02]  /*0220*/  SEL R5, R6, RZ, !P0 ;  /* 0x000000ff06057207 */ /* 0x000fe40004000000 */
[----:B------:R-:W-:Y:S02]  /*0230*/  SEL R6, R7, RZ, !P0 ;  /* 0x000000ff07067207 */ /* 0x000fe40004000000 */
[----:B------:R-:W-:Y:S02]  /*0240*/  SEL R9, R9, RZ, !P0 ;  /* 0x000000ff09097207 */ /* 0x000fe40004000000 */
[----:B------:R-:W-:Y:S02]  /*0250*/  SEL R10, R10, RZ, !P0 ;  /* 0x000000ff0a0a7207 */ /* 0x000fe40004000000 */
[----:B------:R-:W-:Y:S01]  /*0260*/  SEL R11, R11, RZ, !P0 ;  /* 0x000000ff0b0b7207 */ /* 0x000fe20004000000 */
[----:B------:R-:W-:Y:S01]  /*0270*/  FADD R8, R19, R8 ;  /* 0x0000000813087221 */ /* 0x000fe20000000000 */
[----:B------:R-:W-:Y:S01]  /*0280*/  FADD R9, R4, R9 ;  /* 0x0000000904097221 */ /* 0x000fe20000000000 */
[----:B------:R-:W-:-:S02]  /*0290*/  FADD R10, R5, R10 ;  /* 0x0000000a050a7221 */ /* 0x000fc40000000000 */
[----:B------:R-:W-:Y:S01]  /*02a0*/  FADD R11, R6, R11 ;  /* 0x0000000b060b7221 */ /* 0x000fe20000000000 */
[----:B------:R-:W-:Y:S02]  /*02b0*/  FSEL R8, R8, RZ, !P0 ;  /* 0x000000ff08087208 */ /* 0x000fe40004000000 */
[----:B------:R-:W-:Y:S02]  /*02c0*/  FSEL R9, R9, RZ, !P0 ;  /* 0x000000ff09097208 */ /* 0x000fe40004000000 */
[----:B------:R-:W-:Y:S02]  /*02d0*/  FSEL R10, R10, RZ, !P0 ;  /* 0x000000ff0a0a7208 */ /* 0x000fe40004000000 */
[----:B------:R-:W-:Y:S01]  /*02e0*/  FSEL R11, R11, RZ, !P0 ;  /* 0x000000ff0b0b7208 */ /* 0x000fe20004000000 */
[----:B------:R-:W1:Y:S04]  /*02f0*/  SHFL.BFLY PT, R5, R8, 0x10, 0x1f ;  /* 0x0e001f0008057f89 */ /* 0x000e6800000e0000 */
[----:B------:R-:W2:Y:S04]  /*0300*/  SHFL.BFLY PT, R4, R9, 0x10, 0x1f ;  /* 0x0e001f0009047f89 */ /* 0x000ea800000e0000 */
[----:B------:R-:W3:Y:S04]  /*0310*/  SHFL.BFLY PT, R7, R10, 0x10, 0x1f ;  /* 0x0e001f000a077f89 */ /* 0x000ee800000e0000 */
[----:B------:R-:W4:Y:S01]  /*0320*/  SHFL.BFLY PT, R14, R11, 0x10, 0x1f ;  /* 0x0e001f000b0e7f89 */ /* 0x000f2200000e0000 */
[----:B-1----:R-:W-:Y:S01]  /*0330*/  FADD R5, R8, R5 ;  /* 0x0000000508057221 */ /* 0x002fe20000000000 */
[----:B--2---:R-:W-:Y:S01]  /*0340*/  FADD R6, R9, R4 ;  /* 0x0000000409067221 */ /* 0x004fe20000000000 */
[----:B---3--:R-:W-:Y:S01]  /*0350*/  FADD R12, R10, R7 ;  /* 0x000000070a0c7221 */ /* 0x008fe20000000000 */
[----:B----4-:R-:W-:-:S02]  /*0360*/  FADD R14, R11, R14 ;  /* 0x0000000e0b0e7221 */ /* 0x010fc40000000000 */
[----:B------:R-:W1:Y:S04]  /*0370*/  SHFL.BFLY PT, R4, R5, 0x8, 0x1f ;  /* 0x0d001f0005047f89 */ /* 0x000e6800000e0000 */
[----:B------:R-:W2:Y:S04]  /*0380*/  SHFL.BFLY PT, R7, R6, 0x8, 0x1f ;  /* 0x0d001f0006077f89 */ /* 0x000ea800000e0000 */
[----:B------:R-:W3:Y:S04]  /*0390*/  SHFL.BFLY PT, R15, R12, 0x8, 0x1f ;  /* 0x0d001f000c0f7f89 */ /* 0x000ee800000e0000 */
[----:B------:R-:W4:Y:S01]  /*03a0*/  SHFL.BFLY PT, R17, R14, 0x8, 0x1f ;  /* 0x0d001f000e117f89 */ /* 0x000f2200000e0000 */
[----:B------:R-:W-:-:S02]  /*03b0*/  SHF.R.U32.HI R8, RZ, 0x5, R3 ;  /* 0x00000005ff087819 */ /* 0x000fc40000011603 */
[----:B------:R-:W-:Y:S02]  /*03c0*/  LOP3.LUT R9, R13, 0x1c, RZ, 0xc0, !PT ;  /* 0x0000001c0d097812 */ /* 0x000fe400078ec0ff */
[----:B------:R-:W-:Y:S02]  /*03d0*/  SGXT.U32 R8, R8, 0x3 ;  /* 0x000000030808781a */ /* 0x000fe40000000000 */
[----:B------:R-:W-:Y:S01]  /*03e0*/  LOP3.LUT P0, RZ, R3, 0x18, RZ, 0xc0, !PT ;  /* 0x0000001803ff7812 */ /* 0x000fe2000780c0ff */
[----:B------:R-:W-:Y:S02]  /*03f0*/  IMAD.SHL.U32 R10, R9, 0x20, RZ ;  /* 0x00000020090a7824 */ /* 0x000fe400078e00ff */
[----:B------:R-:W-:Y:S02]  /*0400*/  IMAD.SHL.U32 R11, R8, 0x4, RZ ;  /* 0x00000004080b7824 */ /* 0x000fe400078e00ff */
[----:B-1----:R-:W-:-:S03]  /*0410*/  FADD R16, R5, R4 ;  /* 0x0000000405107221 */ /* 0x002fc60000000000 */
[----:B------:R-:W-:Y:S01]  /*0420*/  LOP3.LUT R11, R10, R11, RZ, 0xfc, !PT ;  /* 0x0000000b0a0b7212 */ /* 0x000fe200078efcff */
[----:B--2---:R-:W-:Y:S01]  /*0430*/  FADD R6, R6, R7 ;  /* 0x0000000706067221 */ /* 0x004fe20000000000 */
[----:B---3--:R-:W-:Y:S01]  /*0440*/  FADD R18, R12, R15 ;  /* 0x0000000f0c127221 */ /* 0x008fe20000000000 */
[----:B----4-:R-:W-:Y:S02]  /*0450*/  FADD R20, R14, R17 ;  /* 0x000000110e147221 */ /* 0x010fe40000000000 */
[----:B------:R-:W-:Y:S04]  /*0460*/  @!P0 STS [R11+UR4], R16 ;  /* 0x000000100b008988 */ /* 0x000fe80008000804 */
[----:B------:R-:W-:Y:S04]  /*0470*/  @!P0 STS [R11+UR4+0x20], R6 ;  /* 0x000020060b008988 */ /* 0x000fe80008000804 */
[----:B------:R-:W-:Y:S04]  /*0480*/  @!P0 STS [R11+UR4+0x40], R18 ;  /* 0x000040120b008988 */ /* 0x000fe80008000804 */
[----:B------:R-:W-:Y:S01]  /*0490*/  @!P0 STS [R11+UR4+0x60], R20 ;  /* 0x000060140b008988 */ /* 0x000fe20008000804 */
[----:B------:R-:W-:Y:S06]  /*04a0*/  BAR.SYNC.DEFER_BLOCKING 0x0 ;  /* 0x0000000000007b1d */ /* 0x000fec0000010000 */
[----:B------:R-:W1:Y:S04]  /*04b0*/  @!P1 LDS R2, [R13+UR4] ;  /* 0x000000040d029984 */ /* 0x000e680008000800 */
[----:B-1----:R-:W1:Y:S02]  /*04c0*/  SHFL.BFLY PT, R5, R2, 0x4, 0x1f ;  /* 0x0c801f0002057f89 */ /* 0x002e6400000e0000 */
[----:B-1----:R-:W-:-:S05]  /*04d0*/  FADD R7, R2, R5 ;  /* 0x0000000502077221 */ /* 0x002fca0000000000 */
[----:B------:R-:W1:Y:S01]  /*04e0*/  SHFL.BFLY PT, R4, R7, 0x2, 0x1f ;  /* 0x0c401f0007047f89 */ /* 0x000e6200000e0000 */
[----:B------:R-:W-:Y:S01]  /*04f0*/  LOP3.LUT P0, RZ, R3, 0x7, RZ, 0xc0, !PT ;  /* 0x0000000703ff7812 */ /* 0x000fe2000780c0ff */
[----:B-1----:R-:W-:-:S05]  /*0500*/  FADD R12, R7, R4 ;  /* 0x00000004070c7221 */ /* 0x002fca0000000000 */
[----:B------:R-:W1:Y:S01]  /*0510*/  SHFL.BFLY PT, R5, R12, 0x1, 0x1f ;  /* 0x0c201f000c057f89 */ /* 0x000e6200000e0000 */
[----:B------:R-:W-:Y:S01]  /*0520*/  ISETP.LT.AND P0, PT, R3, 0x100, !P0 ;  /* 0x000001000300780c */ /* 0x000fe20004701270 */
[----:B-1----:R-:W-:-:S12]  /*0530*/  FADD R14, R12, R5 ;  /* 0x000000050c0e7221 */ /* 0x002fd80000000000 */
[----:B------:R1:W-:Y:S01]  /*0540*/  @P0 STS [R13+UR4], R14 ;  /* 0x0000000e0d000988 */ /* 0x0003e20008000804 */
[----:B------:R-:W-:Y:S01]  /*0550*/  BAR.SYNC.DEFER_BLOCKING 0x0 ;  /* 0x0000000000007b1d */ /* 0x000fe20000010000 */
[----:B------:R-:W-:Y:S02]  /*0560*/  LEA R9, R9, UR4, 0x2 ;  /* 0x0000000409097c11 */ /* 0x000fe4000f8e10ff */
[----:B------:R-:W-:-:S05]  /*0570*/  LOP3.LUT R2, R3, 0x1f, RZ, 0xc0, !PT ;  /* 0x0000001f03027812 */ /* 0x000fca00078ec0ff */
[----:B-1----:R-:W1:Y:S01]  /*0580*/  LDC.64 R12, c[0x0][0x210] ;  /* 0x00008400ff0c7b82 */ /* 0x002e620000000a00 */
[----:B------:R-:W-:Y:S04]  /*0590*/  LDS R4, [R10+UR4] ;  /* 0x000000040a047984 */ /* 0x000fe80008000800 */
[----:B------:R-:W-:Y:S04]  /*05a0*/  LDS R5, [R10+UR4+0x20] ;  /* 0x000020040a057984 */ /* 0x000fe80008000800 */
[----:B------:R-:W-:Y:S04]  /*05b0*/  LDS R6, [R10+UR4+0x40] ;  /* 0x000040040a067984 */ /* 0x000fe80008000800 */
[----:B------:R-:W2:Y:S01]  /*05c0*/  LDS R7, [R10+UR4+0x60] ;  /* 0x000060040a077984 */ /* 0x000ea20008000800 */
[----:B------:R-:W-:Y:S01]  /*05d0*/  BAR.SYNC.DEFER_BLOCKING 0x0 ;  /* 0x0000000000007b1d */ /* 0x000fe20000010000 */
[----:B------:R-:W-:-:S02]  /*05e0*/  LEA R11, R2, UR4, 0x2 ;  /* 0x00000004020b7c11 */ /* 0x000fc4000f8e10ff */
[----:B------:R-:W-:-:S03]  /*05f0*/  LOP3.LUT R3, R0, 0x1f, R3, 0xf8, !PT ;  /* 0x0000001f00037812 */ /* 0x000fc600078ef803 */
[----:B--2---:R2:W-:Y:S02]  /*0600*/  STS.128 [R9], R4 ;  /* 0x0000000409007388 */ /* 0x0045e40000000c00 */
[----:B------:R-:W-:Y:S01]  /*0610*/  BAR.SYNC.DEFER_BLOCKING 0x0 ;  /* 0x0000000000007b1d */ /* 0x000fe20000010000 */
[----:B------:R-:W-:-:S04]  /*0620*/  ISETP.GE.AND P0, PT, R3, 0x200, PT ;  /* 0x000002000300780c */ /* 0x000fc80003f06270 */
[----:B------:R-:W-:Y:S01]  /*0630*/  ISETP.EQ.AND P0, PT, R8, RZ, !P0 ;  /* 0x000000ff0800720c */ /* 0x000fe20004702270 */
[----:B------:R-:W3:Y:S01]  /*0640*/  LDS R11, [R11] ;  /* 0x000000000b0b7984 */ /* 0x000ee20000000800 */
[----:B-1----:R-:W-:Y:S01]  /*0650*/  IMAD.WIDE R2, R3, 0x4, R12 ;  /* 0x0000000403027825 */ /* 0x002fe200078e020c */
[----:B------:R-:W-:Y:S10]  /*0660*/  BAR.SYNC.DEFER_BLOCKING 0x0 ;  /* 0x0000000000007b1d */ /* 0x000ff40000010000 */
[----:B--2---:R-:W-:Y:S05]  /*0670*/  @!P0 EXIT ;  /* 0x000000000000894d */ /* 0x004fea0003800000 */
[----:B---3--:R-:W-:-:S05]  /*0680*/  FMUL R11, R11, 0.015625 ;  /* 0x3c8000000b0b7820 */ /* 0x008fca0000400000 */
[----:B------:R-:W-:Y:S01]  /*0690*/  STG.E desc[UR6][R2.64], R11 ;  /* 0x0000000b02007986 */ /* 0x000fe2000c101906 */
[----:B------:R-:W-:Y:S05]  /*06a0*/  EXIT ;  /* 0x000000000000794d */ /* 0x000fea0003800000 */
.L_x_0:
[----:B------:R-:W-:-:S00]  /*06b0*/  BRA `(.L_x_0) ;  /* 0xfffffffc00fc7947 */ /* 0x000fc0000383ffff */
[----:B------:R-:W-:-:S00]  /*06c0*/  NOP ;  /* 0x0000000000007918 */ /* 0x000fc00000000000 */
        /* <DEDUP_REMOVED lines=11> */
.L_x_1:


//--------------------- .nv.shared.triton_per_fused_mean_25 --------------------------
	.section	.nv.shared.triton_per_fused_mean_25,"aw",@nobits
	.sectionflags	@""
	.align	16
	.zero		1024


//--------------------- .nv.constant0.triton_per_fused_mean_25 --------------------------
	.section	.nv.constant0.triton_per_fused_mean_25,"a",@progbits
	.sectionflags	@""
	.align	4
.nv.constant0.triton_per_fused_mean_25:
	.zero		552
